//
// Generated by NVIDIA NVVM Compiler
//
// Compiler Build ID: CL-36424714
// Cuda compilation tools, release 13.0, V13.0.88
// Based on NVVM 20.0.0
//

.version 9.0
.target sm_100
.address_size 64

	// .globl	_Z10kernelFunciiiPfS_S_iii

.visible .entry _Z10kernelFunciiiPfS_S_iii(
	.param .u32 _Z10kernelFunciiiPfS_S_iii_param_0,
	.param .u32 _Z10kernelFunciiiPfS_S_iii_param_1,
	.param .u32 _Z10kernelFunciiiPfS_S_iii_param_2,
	.param .u64 .ptr .align 1 _Z10kernelFunciiiPfS_S_iii_param_3,
	.param .u64 .ptr .align 1 _Z10kernelFunciiiPfS_S_iii_param_4,
	.param .u64 .ptr .align 1 _Z10kernelFunciiiPfS_S_iii_param_5,
	.param .u32 _Z10kernelFunciiiPfS_S_iii_param_6,
	.param .u32 _Z10kernelFunciiiPfS_S_iii_param_7,
	.param .u32 _Z10kernelFunciiiPfS_S_iii_param_8
)
{
	.reg .pred 	%p<56>;
	.reg .b32 	%r<67>;
	.reg .b32 	%f<48>;
	.reg .b64 	%rd<62>;
	.reg .b64 	%fd<83>;

	ld.param.u32 	%r36, [_Z10kernelFunciiiPfS_S_iii_param_0];
	ld.param.u32 	%r37, [_Z10kernelFunciiiPfS_S_iii_param_1];
	ld.param.u32 	%r38, [_Z10kernelFunciiiPfS_S_iii_param_2];
	ld.param.u64 	%rd6, [_Z10kernelFunciiiPfS_S_iii_param_3];
	ld.param.u64 	%rd7, [_Z10kernelFunciiiPfS_S_iii_param_4];
	ld.param.u64 	%rd5, [_Z10kernelFunciiiPfS_S_iii_param_5];
	ld.param.u32 	%r39, [_Z10kernelFunciiiPfS_S_iii_param_6];
	ld.param.u32 	%r40, [_Z10kernelFunciiiPfS_S_iii_param_7];
	cvta.to.global.u64 	%rd1, %rd7;
	cvta.to.global.u64 	%rd2, %rd6;
	mov.u32 	%r41, %ctaid.y;
	mov.u32 	%r42, %ntid.y;
	mov.u32 	%r43, %tid.y;
	mad.lo.s32 	%r1, %r41, %r42, %r43;
	mov.u32 	%r44, %ctaid.x;
	mov.u32 	%r45, %ntid.x;
	mov.u32 	%r46, %tid.x;
	mad.lo.s32 	%r2, %r44, %r45, %r46;
	setp.lt.s32 	%p1, %r38, 1;
	mov.f64 	%fd62, 0d0000000000000000;
	@%p1 bra 	$L__BB0_41;
	mul.lo.s32 	%r3, %r40, %r2;
	mul.lo.s32 	%r4, %r38, %r36;
	mul.lo.s32 	%r5, %r38, %r37;
	and.b32  	%r6, %r38, 7;
	setp.lt.u32 	%p2, %r38, 8;
	mov.f64 	%fd62, 0d0000000000000000;
	mov.b32 	%r65, 0;
	@%p2 bra 	$L__BB0_20;
	and.b32  	%r65, %r38, 2147483640;
	mov.f64 	%fd62, 0d0000000000000000;
	mov.b32 	%r63, 0;
	cvt.s64.s32 	%rd12, %r3;
$L__BB0_3:
	.pragma "nounroll";
	mad.lo.s32 	%r9, %r63, %r39, %r1;
	add.s32 	%r10, %r63, %r3;
	setp.ge.s32 	%p3, %r9, %r4;
	setp.ge.s32 	%p4, %r10, %r5;
	or.pred  	%p5, %p3, %p4;
	@%p5 bra 	$L__BB0_5;
	mul.wide.s32 	%rd8, %r9, 4;
	add.s64 	%rd9, %rd2, %rd8;
	ld.global.f32 	%f1, [%rd9];
	mul.wide.s32 	%rd10, %r10, 4;
	add.s64 	%rd11, %rd1, %rd10;
	ld.global.f32 	%f2, [%rd11];
	mul.f32 	%f3, %f1, %f2;
	cvt.f64.f32 	%fd42, %f3;
	add.f64 	%fd62, %fd62, %fd42;
$L__BB0_5:
	add.s32 	%r11, %r9, %r39;
	add.s32 	%r49, %r10, 1;
	setp.ge.s32 	%p6, %r11, %r4;
	setp.ge.s32 	%p7, %r49, %r5;
	cvt.s64.s32 	%rd13, %r63;
	add.s64 	%rd14, %rd13, %rd12;
	shl.b64 	%rd15, %rd14, 2;
	add.s64 	%rd3, %rd1, %rd15;
	or.pred  	%p8, %p6, %p7;
	@%p8 bra 	$L__BB0_7;
	mul.wide.s32 	%rd16, %r11, 4;
	add.s64 	%rd17, %rd2, %rd16;
	ld.global.f32 	%f4, [%rd17];
	ld.global.f32 	%f5, [%rd3+4];
	mul.f32 	%f6, %f4, %f5;
	cvt.f64.f32 	%fd43, %f6;
	add.f64 	%fd62, %fd62, %fd43;
$L__BB0_7:
	add.s32 	%r12, %r11, %r39;
	add.s32 	%r50, %r10, 2;
	setp.ge.s32 	%p9, %r12, %r4;
	setp.ge.s32 	%p10, %r50, %r5;
	or.pred  	%p11, %p9, %p10;
	@%p11 bra 	$L__BB0_9;
	mul.wide.s32 	%rd18, %r12, 4;
	add.s64 	%rd19, %rd2, %rd18;
	ld.global.f32 	%f7, [%rd19];
	ld.global.f32 	%f8, [%rd3+8];
	mul.f32 	%f9, %f7, %f8;
	cvt.f64.f32 	%fd44, %f9;
	add.f64 	%fd62, %fd62, %fd44;
$L__BB0_9:
	add.s32 	%r13, %r12, %r39;
	add.s32 	%r51, %r10, 3;
	setp.ge.s32 	%p12, %r13, %r4;
	setp.ge.s32 	%p13, %r51, %r5;
	or.pred  	%p14, %p12, %p13;
	@%p14 bra 	$L__BB0_11;
	mul.wide.s32 	%rd20, %r13, 4;
	add.s64 	%rd21, %rd2, %rd20;
	ld.global.f32 	%f10, [%rd21];
	ld.global.f32 	%f11, [%rd3+12];
	mul.f32 	%f12, %f10, %f11;
	cvt.f64.f32 	%fd45, %f12;
	add.f64 	%fd62, %fd62, %fd45;
$L__BB0_11:
	add.s32 	%r14, %r13, %r39;
	add.s32 	%r52, %r10, 4;
	setp.ge.s32 	%p15, %r14, %r4;
	setp.ge.s32 	%p16, %r52, %r5;
	or.pred  	%p17, %p15, %p16;
	@%p17 bra 	$L__BB0_13;
	mul.wide.s32 	%rd22, %r14, 4;
	add.s64 	%rd23, %rd2, %rd22;
	ld.global.f32 	%f13, [%rd23];
	ld.global.f32 	%f14, [%rd3+16];
	mul.f32 	%f15, %f13, %f14;
	cvt.f64.f32 	%fd46, %f15;
	add.f64 	%fd62, %fd62, %fd46;
$L__BB0_13:
	add.s32 	%r15, %r14, %r39;
	add.s32 	%r53, %r10, 5;
	setp.ge.s32 	%p18, %r15, %r4;
	setp.ge.s32 	%p19, %r53, %r5;
	or.pred  	%p20, %p18, %p19;
	@%p20 bra 	$L__BB0_15;
	mul.wide.s32 	%rd24, %r15, 4;
	add.s64 	%rd25, %rd2, %rd24;
	ld.global.f32 	%f16, [%rd25];
	ld.global.f32 	%f17, [%rd3+20];
	mul.f32 	%f18, %f16, %f17;
	cvt.f64.f32 	%fd47, %f18;
	add.f64 	%fd62, %fd62, %fd47;
$L__BB0_15:
	add.s32 	%r16, %r15, %r39;
	add.s32 	%r54, %r10, 6;
	setp.ge.s32 	%p21, %r16, %r4;
	setp.ge.s32 	%p22, %r54, %r5;
	or.pred  	%p23, %p21, %p22;
	@%p23 bra 	$L__BB0_17;
	mul.wide.s32 	%rd26, %r16, 4;
	add.s64 	%rd27, %rd2, %rd26;
	ld.global.f32 	%f19, [%rd27];
	ld.global.f32 	%f20, [%rd3+24];
	mul.f32 	%f21, %f19, %f20;
	cvt.f64.f32 	%fd48, %f21;
	add.f64 	%fd62, %fd62, %fd48;
$L__BB0_17:
	add.s32 	%r17, %r16, %r39;
	add.s32 	%r55, %r10, 7;
	setp.ge.s32 	%p24, %r17, %r4;
	setp.ge.s32 	%p25, %r55, %r5;
	or.pred  	%p26, %p24, %p25;
	@%p26 bra 	$L__BB0_19;
	mul.wide.s32 	%rd28, %r17, 4;
	add.s64 	%rd29, %rd2, %rd28;
	ld.global.f32 	%f22, [%rd29];
	ld.global.f32 	%f23, [%rd3+28];
	mul.f32 	%f24, %f22, %f23;
	cvt.f64.f32 	%fd49, %f24;
	add.f64 	%fd62, %fd62, %fd49;
$L__BB0_19:
	add.s32 	%r63, %r63, 8;
	setp.ne.s32 	%p27, %r63, %r65;
	@%p27 bra 	$L__BB0_3;
$L__BB0_20:
	setp.eq.s32 	%p28, %r6, 0;
	@%p28 bra 	$L__BB0_41;
	and.b32  	%r20, %r38, 3;
	setp.lt.u32 	%p29, %r6, 4;
	@%p29 bra 	$L__BB0_31;
	mad.lo.s32 	%r21, %r65, %r39, %r1;
	add.s32 	%r22, %r65, %r3;
	setp.ge.s32 	%p30, %r21, %r4;
	setp.ge.s32 	%p31, %r22, %r5;
	or.pred  	%p32, %p30, %p31;
	@%p32 bra 	$L__BB0_24;
	mul.wide.s32 	%rd30, %r21, 4;
	add.s64 	%rd31, %rd2, %rd30;
	ld.global.f32 	%f25, [%rd31];
	mul.wide.s32 	%rd32, %r22, 4;
	add.s64 	%rd33, %rd1, %rd32;
	ld.global.f32 	%f26, [%rd33];
	mul.f32 	%f27, %f25, %f26;
	cvt.f64.f32 	%fd51, %f27;
	add.f64 	%fd62, %fd62, %fd51;
$L__BB0_24:
	add.s32 	%r23, %r21, %r39;
	add.s32 	%r57, %r22, 1;
	setp.ge.s32 	%p33, %r23, %r4;
	setp.ge.s32 	%p34, %r57, %r5;
	cvt.s64.s32 	%rd34, %r3;
	cvt.u64.u32 	%rd35, %r65;
	add.s64 	%rd36, %rd35, %rd34;
	shl.b64 	%rd37, %rd36, 2;
	add.s64 	%rd4, %rd1, %rd37;
	or.pred  	%p35, %p33, %p34;
	@%p35 bra 	$L__BB0_26;
	mul.wide.s32 	%rd38, %r23, 4;
	add.s64 	%rd39, %rd2, %rd38;
	ld.global.f32 	%f28, [%rd39];
	ld.global.f32 	%f29, [%rd4+4];
	mul.f32 	%f30, %f28, %f29;
	cvt.f64.f32 	%fd52, %f30;
	add.f64 	%fd62, %fd62, %fd52;
$L__BB0_26:
	add.s32 	%r24, %r23, %r39;
	add.s32 	%r58, %r22, 2;
	setp.ge.s32 	%p36, %r24, %r4;
	setp.ge.s32 	%p37, %r58, %r5;
	or.pred  	%p38, %p36, %p37;
	@%p38 bra 	$L__BB0_28;
	mul.wide.s32 	%rd40, %r24, 4;
	add.s64 	%rd41, %rd2, %rd40;
	ld.global.f32 	%f31, [%rd41];
	ld.global.f32 	%f32, [%rd4+8];
	mul.f32 	%f33, %f31, %f32;
	cvt.f64.f32 	%fd53, %f33;
	add.f64 	%fd62, %fd62, %fd53;
$L__BB0_28:
	add.s32 	%r25, %r24, %r39;
	add.s32 	%r59, %r22, 3;
	setp.ge.s32 	%p39, %r25, %r4;
	setp.ge.s32 	%p40, %r59, %r5;
	or.pred  	%p41, %p39, %p40;
	@%p41 bra 	$L__BB0_30;
	mul.wide.s32 	%rd42, %r25, 4;
	add.s64 	%rd43, %rd2, %rd42;
	ld.global.f32 	%f34, [%rd43];
	ld.global.f32 	%f35, [%rd4+12];
	mul.f32 	%f36, %f34, %f35;
	cvt.f64.f32 	%fd54, %f36;
	add.f64 	%fd62, %fd62, %fd54;
$L__BB0_30:
	add.s32 	%r65, %r65, 4;
$L__BB0_31:
	setp.eq.s32 	%p42, %r20, 0;
	@%p42 bra 	$L__BB0_41;
	setp.eq.s32 	%p43, %r20, 1;
	@%p43 bra 	$L__BB0_38;
	mad.lo.s32 	%r28, %r65, %r39, %r1;
	add.s32 	%r29, %r65, %r3;
	setp.ge.s32 	%p44, %r28, %r4;
	setp.ge.s32 	%p45, %r29, %r5;
	or.pred  	%p46, %p44, %p45;
	@%p46 bra 	$L__BB0_35;
	mul.wide.s32 	%rd44, %r28, 4;
	add.s64 	%rd45, %rd2, %rd44;
	ld.global.f32 	%f37, [%rd45];
	mul.wide.s32 	%rd46, %r29, 4;
	add.s64 	%rd47, %rd1, %rd46;
	ld.global.f32 	%f38, [%rd47];
	mul.f32 	%f39, %f37, %f38;
	cvt.f64.f32 	%fd56, %f39;
	add.f64 	%fd62, %fd62, %fd56;
$L__BB0_35:
	add.s32 	%r30, %r28, %r39;
	add.s32 	%r60, %r29, 1;
	setp.ge.s32 	%p47, %r30, %r4;
	setp.ge.s32 	%p48, %r60, %r5;
	or.pred  	%p49, %p47, %p48;
	@%p49 bra 	$L__BB0_37;
	mul.wide.s32 	%rd48, %r30, 4;
	add.s64 	%rd49, %rd2, %rd48;
	ld.global.f32 	%f40, [%rd49];
	cvt.s64.s32 	%rd50, %r3;
	cvt.s64.s32 	%rd51, %r65;
	add.s64 	%rd52, %rd51, %rd50;
	shl.b64 	%rd53, %rd52, 2;
	add.s64 	%rd54, %rd1, %rd53;
	ld.global.f32 	%f41, [%rd54+4];
	mul.f32 	%f42, %f40, %f41;
	cvt.f64.f32 	%fd57, %f42;
	add.f64 	%fd62, %fd62, %fd57;
$L__BB0_37:
	add.s32 	%r65, %r65, 2;
$L__BB0_38:
	and.b32  	%r61, %r38, 1;
	setp.eq.b32 	%p50, %r61, 1;
	not.pred 	%p51, %p50;
	@%p51 bra 	$L__BB0_41;
	mad.lo.s32 	%r33, %r65, %r39, %r1;
	add.s32 	%r34, %r65, %r3;
	setp.ge.s32 	%p52, %r33, %r4;
	setp.ge.s32 	%p53, %r34, %r5;
	or.pred  	%p54, %p52, %p53;
	@%p54 bra 	$L__BB0_41;
	mul.wide.s32 	%rd55, %r33, 4;
	add.s64 	%rd56, %rd2, %rd55;
	ld.global.f32 	%f43, [%rd56];
	mul.wide.s32 	%rd57, %r34, 4;
	add.s64 	%rd58, %rd1, %rd57;
	ld.global.f32 	%f44, [%rd58];
	mul.f32 	%f45, %f43, %f44;
	cvt.f64.f32 	%fd58, %f45;
	add.f64 	%fd62, %fd62, %fd58;
$L__BB0_41:
	mad.lo.s32 	%r35, %r36, %r2, %r1;
	mul.lo.s32 	%r62, %r37, %r36;
	setp.ge.s32 	%p55, %r35, %r62;
	@%p55 bra 	$L__BB0_43;
	cvta.to.global.u64 	%rd59, %rd5;
	mul.wide.s32 	%rd60, %r35, 4;
	add.s64 	%rd61, %rd59, %rd60;
	ld.global.f32 	%f46, [%rd61];
	cvt.f64.f32 	%fd59, %f46;
	add.f64 	%fd60, %fd62, %fd59;
	cvt.rn.f32.f64 	%f47, %fd60;
	st.global.f32 	[%rd61], %f47;
$L__BB0_43:
	bar.sync 	0;
	ret;

}


// ===== COMPILED SASS (sm_100) =====

	.target	sm_100

	.elftype	@"ET_EXEC"


//--------------------- .note.nv.tkinfo           --------------------------
	.section	.note.nv.tkinfo,"",@"SHT_NOTE"
	.sectionflags	@"SHF_NOTE_NV_TKINFO"
	.tkinfo
        /*0018*/ 	.word	0x00000002
        /*0030*/ 	.string	""
        /*0030*/ 	.string	"ptxas"
        /*0030*/ 	.string	"Cuda compilation tools, release 13.0, V13.0.88"
        /*0030*/ 	.string	"Build cuda_13.0.r13.0/compiler.36424714_0"
        /*0030*/ 	.string	"-arch sm_100 -m 64 "



//--------------------- .note.nv.cuinfo           --------------------------
	.section	.note.nv.cuinfo,"",@"SHT_NOTE"
	.sectionflags	@"SHF_NOTE_NV_CUINFO"
        /*0018*/ 	.short	0x0002
        /*001a*/ 	.short	0x0064
        /*001c*/ 	.short	0x0082
	.zero		2


//--------------------- .nv.info                  --------------------------
	.section	.nv.info,"",@"SHT_CUDA_INFO"
	.align	4


	//----- nvinfo : EIATTR_REGCOUNT
	.align		4
        /*0000*/ 	.byte	0x04, 0x2f
        /*0002*/ 	.short	(.L_1 - .L_0)
	.align		4
.L_0:
        /*0004*/ 	.word	index@(_Z10kernelFunciiiPfS_S_iii)
        /*0008*/ 	.word	0x00000020


	//----- nvinfo : EIATTR_FRAME_SIZE
	.align		4
.L_1:
        /*000c*/ 	.byte	0x04, 0x11
        /*000e*/ 	.short	(.L_3 - .L_2)
	.align		4
.L_2:
        /*0010*/ 	.word	index@(_Z10kernelFunciiiPfS_S_iii)
        /*0014*/ 	.word	0x00000000


	//----- nvinfo : EIATTR_MIN_STACK_SIZE
	.align		4
.L_3:
        /*0018*/ 	.byte	0x04, 0x12
        /*001a*/ 	.short	(.L_5 - .L_4)
	.align		4
.L_4:
        /*001c*/ 	.word	index@(_Z10kernelFunciiiPfS_S_iii)
        /*0020*/ 	.word	0x00000000
.L_5:


//--------------------- .nv.compat                --------------------------
	.section	.nv.compat,"",@"SHT_CUDA_COMPAT_INFO"
	.align	4
        /*0000*/ 	.byte	0x02, 0x09, 0x00, 0x00, 0x02, 0x02, 0x01, 0x00, 0x02, 0x05, 0x05, 0x00, 0x03, 0x07, 0x01, 0x01
        /*0010*/ 	.byte	0x02, 0x03, 0x00, 0x00, 0x02, 0x06, 0x01, 0x00, 0x04, 0x0b, 0x08, 0x00, 0x01, 0x00, 0x00, 0x00
        /*0020*/ 	.byte	0x00, 0x00, 0x00, 0x00


//--------------------- .nv.info._Z10kernelFunciiiPfS_S_iii --------------------------
	.section	.nv.info._Z10kernelFunciiiPfS_S_iii,"",@"SHT_CUDA_INFO"
	.sectionflags	@""
	.align	4


	//----- nvinfo : EIATTR_CUDA_API_VERSION
	.align		4
        /*0000*/ 	.byte	0x04, 0x37
        /*0002*/ 	.short	(.L_7 - .L_6)
.L_6:
        /*0004*/ 	.word	0x00000082


	//----- nvinfo : EIATTR_KPARAM_INFO
	.align		4
.L_7:
        /*0008*/ 	.byte	0x04, 0x17
        /*000a*/ 	.short	(.L_9 - .L_8)
.L_8:
        /*000c*/ 	.word	0x00000000
        /*0010*/ 	.short	0x0008
        /*0012*/ 	.short	0x0030
        /*0014*/ 	.byte	0x00, 0xf0, 0x11, 0x00


	//----- nvinfo : EIATTR_KPARAM_INFO
	.align		4
.L_9:
        /*0018*/ 	.byte	0x04, 0x17
        /*001a*/ 	.short	(.L_11 - .L_10)
.L_10:
        /*001c*/ 	.word	0x00000000
        /*0020*/ 	.short	0x0007
        /*0022*/ 	.short	0x002c
        /*0024*/ 	.byte	0x00, 0xf0, 0x11, 0x00


	//----- nvinfo : EIATTR_KPARAM_INFO
	.align		4
.L_11:
        /*0028*/ 	.byte	0x04, 0x17
        /*002a*/ 	.short	(.L_13 - .L_12)
.L_12:
        /*002c*/ 	.word	0x00000000
        /*0030*/ 	.short	0x0006
        /*0032*/ 	.short	0x0028
        /*0034*/ 	.byte	0x00, 0xf0, 0x11, 0x00


	//----- nvinfo : EIATTR_KPARAM_INFO
	.align		4
.L_13:
        /*0038*/ 	.byte	0x04, 0x17
        /*003a*/ 	.short	(.L_15 - .L_14)
.L_14:
        /*003c*/ 	.word	0x00000000
        /*0040*/ 	.short	0x0005
        /*0042*/ 	.short	0x0020
        /*0044*/ 	.byte	0x00, 0xf5, 0x21, 0x00


	//----- nvinfo : EIATTR_KPARAM_INFO
	.align		4
.L_15:
        /*0048*/ 	.byte	0x04, 0x17
        /*004a*/ 	.short	(.L_17 - .L_16)
.L_16:
        /*004c*/ 	.word	0x00000000
        /*0050*/ 	.short	0x0004
        /*0052*/ 	.short	0x0018
        /*0054*/ 	.byte	0x00, 0xf5, 0x21, 0x00


	//----- nvinfo : EIATTR_KPARAM_INFO
	.align		4
.L_17:
        /*0058*/ 	.byte	0x04, 0x17
        /*005a*/ 	.short	(.L_19 - .L_18)
.L_18:
        /*005c*/ 	.word	0x00000000
        /*0060*/ 	.short	0x0003
        /*0062*/ 	.short	0x0010
        /*0064*/ 	.byte	0x00, 0xf5, 0x21, 0x00


	//----- nvinfo : EIATTR_KPARAM_INFO
	.align		4
.L_19:
        /*0068*/ 	.byte	0x04, 0x17
        /*006a*/ 	.short	(.L_21 - .L_20)
.L_20:
        /*006c*/ 	.word	0x00000000
        /*0070*/ 	.short	0x0002
        /*0072*/ 	.short	0x0008
        /*0074*/ 	.byte	0x00, 0xf0, 0x11, 0x00


	//----- nvinfo : EIATTR_KPARAM_INFO
	.align		4
.L_21:
        /*0078*/ 	.byte	0x04, 0x17
        /*007a*/ 	.short	(.L_23 - .L_22)
.L_22:
        /*007c*/ 	.word	0x00000000
        /*0080*/ 	.short	0x0001
        /*0082*/ 	.short	0x0004
        /*0084*/ 	.byte	0x00, 0xf0, 0x11, 0x00


	//----- nvinfo : EIATTR_KPARAM_INFO
	.align		4
.L_23:
        /*0088*/ 	.byte	0x04, 0x17
        /*008a*/ 	.short	(.L_25 - .L_24)
.L_24:
        /*008c*/ 	.word	0x00000000
        /*0090*/ 	.short	0x0000
        /*0092*/ 	.short	0x0000
        /*0094*/ 	.byte	0x00, 0xf0, 0x11, 0x00


	//----- nvinfo : EIATTR_SPARSE_MMA_MASK
	.align		4
.L_25:
        /*0098*/ 	.byte	0x03, 0x50
        /*009a*/ 	.short	0x0000


	//----- nvinfo : EIATTR_MAXREG_COUNT
	.align		4
        /*009c*/ 	.byte	0x03, 0x1b
        /*009e*/ 	.short	0x00ff


	//----- nvinfo : EIATTR_NUM_BARRIERS
	.align		4
        /*00a0*/ 	.byte	0x02, 0x4c
        /*00a2*/ 	.byte	0x01
	.zero		1


	//----- nvinfo : EIATTR_MERCURY_ISA_VERSION
	.align		4
        /*00a4*/ 	.byte	0x03, 0x5f
        /*00a6*/ 	.short	0x0101


	//----- nvinfo : EIATTR_VRC_CTA_INIT_COUNT
	.align		4
        /*00a8*/ 	.byte	0x02, 0x4a
	.zero		1
	.zero		1


	//----- nvinfo : EIATTR_EXIT_INSTR_OFFSETS
	.align		4
        /*00ac*/ 	.byte	0x04, 0x1c
        /*00ae*/ 	.short	(.L_27 - .L_26)


	//   ....[0]....
.L_26:
        /*00b0*/ 	.word	0x00001020


	//----- nvinfo : EIATTR_CRS_STACK_SIZE
	.align		4
.L_27:
        /*00b4*/ 	.byte	0x04, 0x1e
        /*00b6*/ 	.short	(.L_29 - .L_28)
.L_28:
        /*00b8*/ 	.word	0x00000000


	//----- nvinfo : EIATTR_CBANK_PARAM_SIZE
	.align		4
.L_29:
        /*00bc*/ 	.byte	0x03, 0x19
        /*00be*/ 	.short	0x0034


	//----- nvinfo : EIATTR_PARAM_CBANK
	.align		4
        /*00c0*/ 	.byte	0x04, 0x0a
        /*00c2*/ 	.short	(.L_31 - .L_30)
	.align		4
.L_30:
        /*00c4*/ 	.word	index@(.nv.constant0._Z10kernelFunciiiPfS_S_iii)
        /*00c8*/ 	.short	0x0380
        /*00ca*/ 	.short	0x0034


	//----- nvinfo : EIATTR_SW_WAR
	.align		4
.L_31:
        /*00cc*/ 	.byte	0x04, 0x36
        /*00ce*/ 	.short	(.L_33 - .L_32)
.L_32:
        /*00d0*/ 	.word	0x00000008
.L_33:


//--------------------- .nv.callgraph             --------------------------
	.section	.nv.callgraph,"",@"SHT_CUDA_CALLGRAPH"
	.align	4
	.sectionentsize	8
	.align		4
        /*0000*/ 	.word	0x00000000
	.align		4
        /*0004*/ 	.word	0xffffffff
	.align		4
        /*0008*/ 	.word	0x00000000
	.align		4
        /*000c*/ 	.word	0xfffffffe
	.align		4
        /*0010*/ 	.word	0x00000000
	.align		4
        /*0014*/ 	.word	0xfffffffd
	.align		4
        /*0018*/ 	.word	0x00000000
	.align		4
        /*001c*/ 	.word	0xfffffffc


//--------------------- .text._Z10kernelFunciiiPfS_S_iii --------------------------
	.section	.text._Z10kernelFunciiiPfS_S_iii,"ax",@progbits
	.align	128
        .global         _Z10kernelFunciiiPfS_S_iii
        .type           _Z10kernelFunciiiPfS_S_iii,@function
        .size           _Z10kernelFunciiiPfS_S_iii,(.L_x_9 - _Z10kernelFunciiiPfS_S_iii)
        .other          _Z10kernelFunciiiPfS_S_iii,@"STO_CUDA_ENTRY STV_DEFAULT"
_Z10kernelFunciiiPfS_S_iii:
.text._Z10kernelFunciiiPfS_S_iii:
[----:B------:R-:W-:Y:S01]  /*0000*/  LDC R1, c[0x0][0x37c] ;  /* 0x0000df00ff017b82 */ /* 0x000fe20000000800 */
[----:B------:R-:W0:Y:S01]  /*0010*/  S2R R3, SR_TID.Y ;  /* 0x0000000000037919 */ /* 0x000e220000002200 */
[----:B------:R-:W1:Y:S06]  /*0020*/  LDCU UR4, c[0x0][0x388] ;  /* 0x00007100ff0477ac */ /* 0x000e6c0008000800 */
[----:B------:R-:W0:Y:S01]  /*0030*/  S2UR UR5, SR_CTAID.Y ;  /* 0x00000000000579c3 */ /* 0x000e220000002600 */
[----:B------:R-:W-:Y:S01]  /*0040*/  CS2R R10, SRZ ;  /* 0x00000000000a7805 */ /* 0x000fe2000001ff00 */
[----:B------:R-:W2:Y:S01]  /*0050*/  S2R R5, SR_TID.X ;  /* 0x0000000000057919 */ /* 0x000ea20000002100 */
[----:B------:R-:W3:Y:S05]  /*0060*/  LDCU.64 UR10, c[0x0][0x358] ;  /* 0x00006b00ff0a77ac */ /* 0x000eea0008000a00 */
[----:B------:R-:W0:Y:S08]  /*0070*/  LDC R0, c[0x0][0x364] ;  /* 0x0000d900ff007b82 */ /* 0x000e300000000800 */
[----:B------:R-:W2:Y:S01]  /*0080*/  S2UR UR6, SR_CTAID.X ;  /* 0x00000000000679c3 */ /* 0x000ea20000002500 */
[----:B-1----:R-:W-:-:S07]  /*0090*/  UISETP.GE.AND UP0, UPT, UR4, 0x1, UPT ;  /* 0x000000010400788c */ /* 0x002fce000bf06270 */
[----:B------:R-:W2:Y:S01]  /*00a0*/  LDC R2, c[0x0][0x360] ;  /* 0x0000d800ff027b82 */ /* 0x000ea20000000800 */
[----:B0-----:R-:W-:Y:S02]  /*00b0*/  IMAD R0, R0, UR5, R3 ;  /* 0x0000000500007c24 */ /* 0x001fe4000f8e0203 */
[----:B--2---:R-:W-:Y:S01]  /*00c0*/  IMAD R3, R2, UR6, R5 ;  /* 0x0000000602037c24 */ /* 0x004fe2000f8e0205 */
[----:B---3--:R-:W-:Y:S06]  /*00d0*/  BRA.U !UP0, `(.L_x_0) ;  /* 0x0000000d08947547 */ /* 0x008fec000b800000 */
[----:B------:R-:W0:Y:S01]  /*00e0*/  LDCU UR9, c[0x0][0x3ac] ;  /* 0x00007580ff0977ac */ /* 0x000e220008000800 */
[----:B------:R-:W-:Y:S01]  /*00f0*/  IMAD.MOV.U32 R5, RZ, RZ, RZ ;  /* 0x000000ffff057224 */ /* 0x000fe200078e00ff */
[----:B------:R-:W-:Y:S01]  /*0100*/  CS2R R10, SRZ ;  /* 0x00000000000a7805 */ /* 0x000fe2000001ff00 */
[----:B------:R-:W1:Y:S01]  /*0110*/  LDCU.64 UR6, c[0x0][0x380] ;  /* 0x00007000ff0677ac */ /* 0x000e620008000a00 */
[----:B------:R-:W-:Y:S02]  /*0120*/  UISETP.GE.U32.AND UP0, UPT, UR4, 0x8, UPT ;  /* 0x000000080400788c */ /* 0x000fe4000bf06070 */
[----:B------:R-:W-:-:S04]  /*0130*/  ULOP3.LUT UR8, UR4, 0x7, URZ, 0xc0, !UPT ;  /* 0x0000000704087892 */ /* 0x000fc8000f8ec0ff */
[----:B------:R-:W-:Y:S01]  /*0140*/  UISETP.NE.AND UP1, UPT, UR8, URZ, UPT ;  /* 0x000000ff0800728c */ /* 0x000fe2000bf25270 */
[----:B0-----:R-:W-:Y:S01]  /*0150*/  IMAD R2, R3, UR9, RZ ;  /* 0x0000000903027c24 */ /* 0x001fe2000f8e02ff */
[----:B-1----:R-:W-:Y:S02]  /*0160*/  UIMAD UR5, UR4, UR6, URZ ;  /* 0x00000006040572a4 */ /* 0x002fe4000f8e02ff */
[----:B------:R-:W-:Y:S01]  /*0170*/  UIMAD UR6, UR4, UR7, URZ ;  /* 0x00000007040672a4 */ /* 0x000fe2000f8e02ff */
[----:B------:R-:W-:Y:S11]  /*0180*/  BRA.U !UP0, `(.L_x_1) ;  /* 0x0000000508a07547 */ /* 0x000ff6000b800000 */
[----:B------:R-:W0:Y:S01]  /*0190*/  LDC R7, c[0x0][0x3a8] ;  /* 0x0000ea00ff077b82 */ /* 0x000e220000000800 */
[----:B------:R-:W-:Y:S01]  /*01a0*/  ULOP3.LUT UR4, UR4, 0x7ffffff8, URZ, 0xc0, !UPT ;  /* 0x7ffffff804047892 */ /* 0x000fe2000f8ec0ff */
[----:B------:R-:W-:Y:S01]  /*01b0*/  CS2R R10, SRZ ;  /* 0x00000000000a7805 */ /* 0x000fe2000001ff00 */
[----:B------:R-:W1:Y:S04]  /*01c0*/  LDCU.64 UR12, c[0x0][0x398] ;  /* 0x00007300ff0c77ac */ /* 0x000e680008000a00 */
[----:B------:R-:W-:Y:S01]  /*01d0*/  IMAD.U32 R5, RZ, RZ, UR4 ;  /* 0x00000004ff057e24 */ /* 0x000fe2000f8e00ff */
[----:B------:R-:W-:-:S06]  /*01e0*/  UMOV UR4, URZ ;  /* 0x000000ff00047c82 */ /* 0x000fcc0008000000 */
.L_x_2:
[----:B------:R-:W2:Y:S01]  /*01f0*/  LDC.64 R12, c[0x0][0x398] ;  /* 0x0000e600ff0c7b82 */ /* 0x000ea20000000a00 */
[----:B------:R-:W-:Y:S01]  /*0200*/  IADD3 R6, PT, PT, R2, UR4, RZ ;  /* 0x0000000402067c10 */ /* 0x000fe2000fffe0ff */
[----:B0-----:R-:W-:-:S03]  /*0210*/  IMAD R23, R7, UR4, R0 ;  /* 0x0000000407177c24 */ /* 0x001fc6000f8e0200 */
[----:B------:R-:W-:-:S03]  /*0220*/  ISETP.GE.AND P5, PT, R6, UR6, PT ;  /* 0x0000000606007c0c */ /* 0x000fc6000bfa6270 */
[----:B------:R-:W0:Y:S01]  /*0230*/  LDC.64 R8, c[0x0][0x390] ;  /* 0x0000e400ff087b82 */ /* 0x000e220000000a00 */
[----:B------:R-:W-:-:S13]  /*0240*/  ISETP.GE.OR P5, PT, R23, UR5, P5 ;  /* 0x0000000517007c0c */ /* 0x000fda000afa6670 */
[----:B--2---:R-:W-:-:S06]  /*0250*/  @!P5 IMAD.WIDE R12, R6, 0x4, R12 ;  /* 0x00000004060cd825 */ /* 0x004fcc00078e020c */
[----:B------:R-:W2:Y:S01]  /*0260*/  @!P5 LDG.E R13, desc[UR10][R12.64] ;  /* 0x0000000a0c0dd981 */ /* 0x000ea2000c1e1900 */
[----:B0-----:R-:W-:-:S05]  /*0270*/  @!P5 IMAD.WIDE R8, R23, 0x4, R8 ;  /* 0x000000041708d825 */ /* 0x001fca00078e0208 */
[----:B------:R0:W2:Y:S01]  /*0280*/  @!P5 LDG.E R4, desc[UR10][R8.64] ;  /* 0x0000000a0804d981 */ /* 0x0000a2000c1e1900 */
[----:B------:R-:W-:Y:S02]  /*0290*/  VIADD R14, R6, 0x1 ;  /* 0x00000001060e7836 */ /* 0x000fe40000000000 */
[----:B------:R-:W-:-:S03]  /*02a0*/  IMAD.IADD R23, R23, 0x1, R7 ;  /* 0x0000000117177824 */ /* 0x000fc600078e0207 */
[----:B------:R-:W-:Y:S02]  /*02b0*/  ISETP.GE.AND P0, PT, R14, UR6, PT ;  /* 0x000000060e007c0c */ /* 0x000fe4000bf06270 */
[C---:B------:R-:W-:Y:S02]  /*02c0*/  IADD3 R14, PT, PT, R6.reuse, 0x2, RZ ;  /* 0x00000002060e7810 */ /* 0x040fe40007ffe0ff */
[C---:B------:R-:W-:Y:S01]  /*02d0*/  ISETP.GE.OR P0, PT, R23.reuse, UR5, P0 ;  /* 0x0000000517007c0c */ /* 0x040fe20008706670 */
[----:B------:R-:W-:Y:S01]  /*02e0*/  VIADD R15, R6, 0x3 ;  /* 0x00000003060f7836 */ /* 0x000fe20000000000 */
[----:B------:R-:W-:Y:S02]  /*02f0*/  ISETP.GE.AND P4, PT, R14, UR6, PT ;  /* 0x000000060e007c0c */ /* 0x000fe4000bf86270 */
[----:B------:R-:W-:Y:S02]  /*0300*/  IADD3 R17, PT, PT, R23, R7, RZ ;  /* 0x0000000717117210 */ /* 0x000fe40007ffe0ff */
[----:B------:R-:W-:-:S02]  /*0310*/  ISETP.GE.AND P3, PT, R15, UR6, PT ;  /* 0x000000060f007c0c */ /* 0x000fc4000bf66270 */
[C---:B------:R-:W-:Y:S01]  /*0320*/  ISETP.GE.OR P4, PT, R17.reuse, UR5, P4 ;  /* 0x0000000511007c0c */ /* 0x040fe2000a786670 */
[----:B------:R-:W-:Y:S01]  /*0330*/  VIADD R15, R6, 0x4 ;  /* 0x00000004060f7836 */ /* 0x000fe20000000000 */
[----:B------:R-:W-:-:S03]  /*0340*/  IADD3 R16, PT, PT, R17, R7, RZ ;  /* 0x0000000711107210 */ /* 0x000fc60007ffe0ff */
[----:B0-----:R-:W0:Y:S01]  /*0350*/  @!P0 LDC.64 R8, c[0x0][0x390] ;  /* 0x0000e400ff088b82 */ /* 0x001e220000000a00 */
[----:B------:R-:W-:Y:S01]  /*0360*/  ISETP.GE.AND P2, PT, R15, UR6, PT ;  /* 0x000000060f007c0c */ /* 0x000fe2000bf46270 */
[----:B------:R-:W-:Y:S01]  /*0370*/  USHF.R.S32.HI UR7, URZ, 0x1f, UR4 ;  /* 0x0000001fff077899 */ /* 0x000fe20008011404 */
[C---:B------:R-:W-:Y:S01]  /*0380*/  ISETP.GE.OR P3, PT, R16.reuse, UR5, P3 ;  /* 0x0000000510007c0c */ /* 0x040fe20009f66670 */
[----:B------:R-:W-:-:S04]  /*0390*/  IMAD.IADD R22, R16, 0x1, R7 ;  /* 0x0000000110167824 */ /* 0x000fc800078e0207 */
[----:B------:R-:W3:Y:S01]  /*03a0*/  @!P4 LDC.64 R28, c[0x0][0x390] ;  /* 0x0000e400ff1ccb82 */ /* 0x000ee20000000a00 */
[----:B------:R-:W-:-:S13]  /*03b0*/  ISETP.GE.OR P2, PT, R22, UR5, P2 ;  /* 0x0000000516007c0c */ /* 0x000fda0009746670 */
[----:B------:R-:W4:Y:S01]  /*03c0*/  @!P2 LDC.64 R20, c[0x0][0x390] ;  /* 0x0000e400ff14ab82 */ /* 0x000f220000000a00 */
[----:B0-----:R-:W-:-:S06]  /*03d0*/  @!P0 IMAD.WIDE R8, R23, 0x4, R8 ;  /* 0x0000000417088825 */ /* 0x001fcc00078e0208 */
[----:B------:R-:W5:Y:S01]  /*03e0*/  @!P0 LDG.E R8, desc[UR10][R8.64] ;  /* 0x0000000a08088981 */ /* 0x000f62000c1e1900 */
[----:B---3--:R-:W-:-:S05]  /*03f0*/  @!P4 IMAD.WIDE R28, R17, 0x4, R28 ;  /* 0x00000004111cc825 */ /* 0x008fca00078e021c */
[----:B------:R-:W3:Y:S01]  /*0400*/  @!P4 LDG.E R24, desc[UR10][R28.64] ;  /* 0x0000000a1c18c981 */ /* 0x000ee2000c1e1900 */
[----:B----4-:R-:W-:-:S06]  /*0410*/  @!P2 IMAD.WIDE R20, R22, 0x4, R20 ;  /* 0x000000041614a825 */ /* 0x010fcc00078e0214 */
[----:B------:R5:W4:Y:S01]  /*0420*/  @!P2 LDG.E R20, desc[UR10][R20.64] ;  /* 0x0000000a1414a981 */ /* 0x000b22000c1e1900 */
[----:B--2---:R-:W-:Y:S01]  /*0430*/  @!P5 FMUL R14, R4, R13 ;  /* 0x0000000d040ed220 */ /* 0x004fe20000400000 */
[----:B------:R-:W-:Y:S02]  /*0440*/  IADD3 R13, P1, PT, R2, UR4, RZ ;  /* 0x00000004020d7c10 */ /* 0x000fe4000ff3e0ff */
[----:B------:R-:W-:-:S03]  /*0450*/  IADD3 R4, PT, PT, R6, 0x5, RZ ;  /* 0x0000000506047810 */ /* 0x000fc60007ffe0ff */
[----:B------:R-:W0:Y:S01]  /*0460*/  @!P5 F2F.F64.F32 R14, R14 ;  /* 0x0000000e000ed310 */ /* 0x000e220000201800 */
[----:B------:R-:W-:Y:S02]  /*0470*/  LEA.HI.X.SX32 R18, R2, UR7, 0x1, P1 ;  /* 0x0000000702127c11 */ /* 0x000fe400088f0eff */
[C---:B-1----:R-:W-:Y:S02]  /*0480*/  LEA R12, P6, R13.reuse, UR12, 0x2 ;  /* 0x0000000c0d0c7c11 */ /* 0x042fe4000f8c10ff */
[----:B------:R-:W-:Y:S01]  /*0490*/  ISETP.GE.AND P1, PT, R4, UR6, PT ;  /* 0x0000000604007c0c */ /* 0x000fe2000bf26270 */
[----:B------:R-:W-:Y:S01]  /*04a0*/  IMAD.IADD R4, R22, 0x1, R7 ;  /* 0x0000000116047824 */ /* 0x000fe200078e0207 */
[----:B------:R-:W-:Y:S02]  /*04b0*/  LEA.HI.X R13, R13, UR13, R18, 0x2, P6 ;  /* 0x0000000d0d0d7c11 */ /* 0x000fe4000b0f1412 */
[----:B------:R-:W1:Y:S02]  /*04c0*/  @!P3 LDC.64 R18, c[0x0][0x390] ;  /* 0x0000e400ff12bb82 */ /* 0x000e640000000a00 */
[----:B------:R-:W-:Y:S01]  /*04d0*/  ISETP.GE.OR P1, PT, R4, UR5, P1 ;  /* 0x0000000504007c0c */ /* 0x000fe20008f26670 */
[----:B------:R-:W5:Y:S01]  /*04e0*/  @!P0 LDG.E R9, desc[UR10][R12.64+0x4] ;  /* 0x0000040a0c098981 */ /* 0x000f62000c1e1900 */
[----:B0-----:R-:W-:-:S03]  /*04f0*/  @!P5 DADD R10, R10, R14 ;  /* 0x000000000a0ad229 */ /* 0x001fc6000000000e */
[----:B------:R-:W3:Y:S01]  /*0500*/  @!P4 LDG.E R27, desc[UR10][R12.64+0x8] ;  /* 0x0000080a0c1bc981 */ /* 0x000ee2000c1e1900 */
[C---:B------:R-:W-:Y:S01]  /*0510*/  IADD3 R15, PT, PT, R6.reuse, 0x6, RZ ;  /* 0x00000006060f7810 */ /* 0x040fe20007ffe0ff */
[----:B------:R-:W-:Y:S01]  /*0520*/  VIADD R14, R6, 0x7 ;  /* 0x00000007060e7836 */ /* 0x000fe20000000000 */
[----:B------:R-:W-:Y:S01]  /*0530*/  IADD3 R6, PT, PT, R4, R7, RZ ;  /* 0x0000000704067210 */ /* 0x000fe20007ffe0ff */
[----:B------:R-:W2:Y:S01]  /*0540*/  @!P3 LDG.E R26, desc[UR10][R12.64+0xc] ;  /* 0x00000c0a0c1ab981 */ /* 0x000ea2000c1e1900 */
[----:B------:R-:W-:Y:S02]  /*0550*/  ISETP.GE.AND P5, PT, R15, UR6, PT ;  /* 0x000000060f007c0c */ /* 0x000fe4000bfa6270 */
[----:B------:R-:W-:Y:S01]  /*0560*/  ISETP.GE.AND P6, PT, R14, UR6, PT ;  /* 0x000000060e007c0c */ /* 0x000fe2000bfc6270 */
[----:B------:R-:W4:Y:S01]  /*0570*/  @!P1 LDG.E R28, desc[UR10][R12.64+0x14] ;  /* 0x0000140a0c1c9981 */ /* 0x000f22000c1e1900 */
[C---:B------:R-:W-:Y:S01]  /*0580*/  ISETP.GE.OR P5, PT, R6.reuse, UR5, P5 ;  /* 0x0000000506007c0c */ /* 0x040fe2000afa6670 */
[----:B------:R-:W0:Y:S01]  /*0590*/  @!P1 LDC.64 R14, c[0x0][0x390] ;  /* 0x0000e400ff0e9b82 */ /* 0x000e220000000a00 */
[----:B------:R-:W-:-:S05]  /*05a0*/  IMAD.IADD R25, R6, 0x1, R7 ;  /* 0x0000000106197824 */ /* 0x000fca00078e0207 */
[----:B------:R-:W-:Y:S01]  /*05b0*/  ISETP.GE.OR P6, PT, R25, UR5, P6 ;  /* 0x0000000519007c0c */ /* 0x000fe2000b7c6670 */
[----:B-1----:R-:W-:-:S05]  /*05c0*/  @!P3 IMAD.WIDE R18, R16, 0x4, R18 ;  /* 0x000000041012b825 */ /* 0x002fca00078e0212 */
[----:B------:R-:W1:Y:S01]  /*05d0*/  @!P5 LDC.64 R16, c[0x0][0x390] ;  /* 0x0000e400ff10db82 */ /* 0x000e620000000a00 */
[----:B------:R-:W2:Y:S07]  /*05e0*/  @!P3 LDG.E R19, desc[UR10][R18.64] ;  /* 0x0000000a1213b981 */ /* 0x000eae000c1e1900 */
[----:B------:R-:W1:Y:S01]  /*05f0*/  @!P6 LDC.64 R22, c[0x0][0x390] ;  /* 0x0000e400ff16eb82 */ /* 0x000e620000000a00 */
[----:B------:R-:W4:Y:S01]  /*0600*/  @!P6 LDG.E R18, desc[UR10][R12.64+0x1c] ;  /* 0x00001c0a0c12e981 */ /* 0x000f22000c1e1900 */
[----:B0-----:R-:W-:-:S03]  /*0610*/  @!P1 IMAD.WIDE R14, R4, 0x4, R14 ;  /* 0x00000004040e9825 */ /* 0x001fc600078e020e */
[----:B------:R-:W4:Y:S04]  /*0620*/  @!P2 LDG.E R4, desc[UR10][R12.64+0x10] ;  /* 0x0000100a0c04a981 */ /* 0x000f28000c1e1900 */
[----:B------:R-:W4:Y:S01]  /*0630*/  @!P1 LDG.E R15, desc[UR10][R14.64] ;  /* 0x0000000a0e0f9981 */ /* 0x000f22000c1e1900 */
[----:B-1----:R-:W-:-:S03]  /*0640*/  @!P5 IMAD.WIDE R16, R6, 0x4, R16 ;  /* 0x000000040610d825 */ /* 0x002fc600078e0210 */
[----:B------:R0:W4:Y:S04]  /*0650*/  @!P5 LDG.E R6, desc[UR10][R12.64+0x18] ;  /* 0x0000180a0c06d981 */ /* 0x000128000c1e1900 */
[----:B------:R-:W4:Y:S01]  /*0660*/  @!P5 LDG.E R17, desc[UR10][R16.64] ;  /* 0x0000000a1011d981 */ /* 0x000f22000c1e1900 */
[----:B------:R-:W-:-:S06]  /*0670*/  @!P6 IMAD.WIDE R22, R25, 0x4, R22 ;  /* 0x000000041916e825 */ /* 0x000fcc00078e0216 */
[----:B------:R-:W4:Y:S01]  /*0680*/  @!P6 LDG.E R23, desc[UR10][R22.64] ;  /* 0x0000000a1617e981 */ /* 0x000f22000c1e1900 */
[----:B------:R-:W-:Y:S01]  /*0690*/  UIADD3 UR4, UPT, UPT, UR4, 0x8, URZ ;  /* 0x0000000804047890 */ /* 0x000fe2000fffe0ff */
[----:B-----5:R-:W-:-:S04]  /*06a0*/  @!P0 FMUL R21, R8, R9 ;  /* 0x0000000908158220 */ /* 0x020fc80000400000 */
[----:B------:R-:W1:Y:S01]  /*06b0*/  @!P0 F2F.F64.F32 R8, R21 ;  /* 0x0000001500088310 */ /* 0x000e620000201800 */
[----:B---3--:R-:W-:-:S07]  /*06c0*/  @!P4 FMUL R24, R24, R27 ;  /* 0x0000001b1818c220 */ /* 0x008fce0000400000 */
[----:B------:R-:W3:Y:S01]  /*06d0*/  @!P4 F2F.F64.F32 R24, R24 ;  /* 0x000000180018c310 */ /* 0x000ee20000201800 */
[----:B-1----:R-:W-:Y:S01]  /*06e0*/  @!P0 DADD R10, R10, R8 ;  /* 0x000000000a0a8229 */ /* 0x002fe20000000008 */
[----:B--2---:R-:W-:-:S06]  /*06f0*/  @!P3 FMUL R19, R19, R26 ;  /* 0x0000001a1313b220 */ /* 0x004fcc0000400000 */
[----:B------:R-:W1:Y:S01]  /*0700*/  @!P3 F2F.F64.F32 R8, R19 ;  /* 0x000000130008b310 */ /* 0x000e620000201800 */
[----:B---3--:R-:W-:Y:S01]  /*0710*/  @!P4 DADD R10, R10, R24 ;  /* 0x000000000a0ac229 */ /* 0x008fe20000000018 */
[----:B----4-:R-:W-:-:S06]  /*0720*/  @!P2 FMUL R4, R20, R4 ;  /* 0x000000041404a220 */ /* 0x010fcc0000400000 */
[----:B0-----:R-:W0:Y:S01]  /*0730*/  @!P2 F2F.F64.F32 R12, R4 ;  /* 0x00000004000ca310 */ /* 0x001e220000201800 */
[----:B------:R-:W-:Y:S01]  /*0740*/  @!P1 FMUL R15, R15, R28 ;  /* 0x0000001c0f0f9220 */ /* 0x000fe20000400000 */
[----:B-1----:R-:W-:-:S06]  /*0750*/  @!P3 DADD R10, R10, R8 ;  /* 0x000000000a0ab229 */ /* 0x002fcc0000000008 */
[----:B------:R-:W1:Y:S01]  /*0760*/  @!P1 F2F.F64.F32 R8, R15 ;  /* 0x0000000f00089310 */ /* 0x000e620000201800 */
[----:B------:R-:W-:Y:S01]  /*0770*/  @!P5 FMUL R6, R17, R6 ;  /* 0x000000061106d220 */ /* 0x000fe20000400000 */
[----:B0-----:R-:W-:-:S06]  /*0780*/  @!P2 DADD R10, R10, R12 ;  /* 0x000000000a0aa229 */ /* 0x001fcc000000000c */
[----:B------:R-:W0:Y:S01]  /*0790*/  @!P5 F2F.F64.F32 R12, R6 ;  /* 0x00000006000cd310 */ /* 0x000e220000201800 */
[----:B------:R-:W-:Y:S01]  /*07a0*/  @!P6 FMUL R18, R23, R18 ;  /* 0x000000121712e220 */ /* 0x000fe20000400000 */
[----:B------:R-:W-:Y:S01]  /*07b0*/  ISETP.NE.AND P0, PT, R5, UR4, PT ;  /* 0x0000000405007c0c */ /* 0x000fe2000bf05270 */
[----:B-1----:R-:W-:-:S05]  /*07c0*/  @!P1 DADD R10, R10, R8 ;  /* 0x000000000a0a9229 */ /* 0x002fca0000000008 */
[----:B------:R-:W1:Y:S03]  /*07d0*/  @!P6 F2F.F64.F32 R8, R18 ;  /* 0x000000120008e310 */ /* 0x000e660000201800 */
[----:B0-----:R-:W-:-:S08]  /*07e0*/  @!P5 DADD R10, R10, R12 ;  /* 0x000000000a0ad229 */ /* 0x001fd0000000000c */
[----:B-1----:R-:W-:Y:S01]  /*07f0*/  @!P6 DADD R10, R10, R8 ;  /* 0x000000000a0ae229 */ /* 0x002fe20000000008 */
[----:B------:R-:W-:Y:S10]  /*0800*/  @P0 BRA `(.L_x_2) ;  /* 0xfffffff800780947 */ /* 0x000ff4000383ffff */
.L_x_1:
[----:B------:R-:W-:Y:S05]  /*0810*/  BRA.U !UP1, `(.L_x_0) ;  /* 0x0000000509c47547 */ /* 0x000fea000b800000 */
[----:B------:R-:W0:Y:S01]  /*0820*/  LDCU UR4, c[0x0][0x388] ;  /* 0x00007100ff0477ac */ /* 0x000e220008000800 */
[----:B------:R-:W-:Y:S02]  /*0830*/  UISETP.GE.U32.AND UP0, UPT, UR8, 0x4, UPT ;  /* 0x000000040800788c */ /* 0x000fe4000bf06070 */
[----:B0-----:R-:W-:-:S04]  /*0840*/  ULOP3.LUT UR7, UR4, 0x3, URZ, 0xc0, !UPT ;  /* 0x0000000304077892 */ /* 0x001fc8000f8ec0ff */
[----:B------:R-:W-:-:S03]  /*0850*/  UISETP.NE.AND UP1, UPT, UR7, URZ, UPT ;  /* 0x000000ff0700728c */ /* 0x000fc6000bf25270 */
[----:B------:R-:W-:Y:S08]  /*0860*/  BRA.U !UP0, `(.L_x_3) ;  /* 0x0000000108d47547 */ /* 0x000ff0000b800000 */
[----:B------:R-:W0:Y:S01]  /*0870*/  LDCU UR8, c[0x0][0x3a8] ;  /* 0x00007500ff0877ac */ /* 0x000e220008000800 */
[----:B------:R-:W-:Y:S01]  /*0880*/  IADD3 R25, PT, PT, R2, R5, RZ ;  /* 0x0000000502197210 */ /* 0x000fe20007ffe0ff */
[----:B------:R-:W1:Y:S03]  /*0890*/  LDC.64 R18, c[0x0][0x390] ;  /* 0x0000e400ff127b82 */ /* 0x000e660000000a00 */
[C---:B------:R-:W-:Y:S01]  /*08a0*/  ISETP.GE.AND P2, PT, R25.reuse, UR6, PT ;  /* 0x0000000619007c0c */ /* 0x040fe2000bf46270 */
[----:B------:R-:W-:-:S04]  /*08b0*/  VIADD R4, R25, 0x1 ;  /* 0x0000000119047836 */ /* 0x000fc80000000000 */
[----:B------:R-:W2:Y:S01]  /*08c0*/  LDC.64 R16, c[0x0][0x398] ;  /* 0x0000e600ff107b82 */ /* 0x000ea20000000a00 */
[----:B------:R-:W-:Y:S01]  /*08d0*/  ISETP.GE.AND P0, PT, R4, UR6, PT ;  /* 0x0000000604007c0c */ /* 0x000fe2000bf06270 */
[----:B------:R-:W-:-:S05]  /*08e0*/  VIADD R4, R25, 0x2 ;  /* 0x0000000219047836 */ /* 0x000fca0000000000 */
[----:B------:R-:W-:Y:S01]  /*08f0*/  ISETP.GE.AND P1, PT, R4, UR6, PT ;  /* 0x0000000604007c0c */ /* 0x000fe2000bf26270 */
[----:B0-----:R-:W-:Y:S02]  /*0900*/  IMAD R9, R5, UR8, R0 ;  /* 0x0000000805097c24 */ /* 0x001fe4000f8e0200 */
[----:B------:R-:W-:-:S03]  /*0910*/  VIADD R4, R25, 0x3 ;  /* 0x0000000319047836 */ /* 0x000fc60000000000 */
[----:B------:R-:W-:Y:S02]  /*0920*/  IADD3 R7, PT, PT, R9, UR8, RZ ;  /* 0x0000000809077c10 */ /* 0x000fe4000fffe0ff */
[----:B------:R-:W-:Y:S02]  /*0930*/  ISETP.GE.AND P3, PT, R4, UR6, PT ;  /* 0x0000000604007c0c */ /* 0x000fe4000bf66270 */
[C---:B------:R-:W-:Y:S02]  /*0940*/  ISETP.GE.OR P0, PT, R7.reuse, UR5, P0 ;  /* 0x0000000507007c0c */ /* 0x040fe40008706670 */
[----:B------:R-:W-:Y:S02]  /*0950*/  IADD3 R21, PT, PT, R7, UR8, RZ ;  /* 0x0000000807157c10 */ /* 0x000fe4000fffe0ff */
[----:B------:R-:W-:Y:S02]  /*0960*/  ISETP.GE.OR P2, PT, R9, UR5, P2 ;  /* 0x0000000509007c0c */ /* 0x000fe40009746670 */
[----:B------:R-:W-:-:S02]  /*0970*/  ISETP.GE.OR P1, PT, R21, UR5, P1 ;  /* 0x0000000515007c0c */ /* 0x000fc40008f26670 */
[----:B------:R-:W-:Y:S01]  /*0980*/  IADD3 R23, PT, PT, R21, UR8, RZ ;  /* 0x0000000815177c10 */ /* 0x000fe2000fffe0ff */
[----:B------:R-:W0:Y:S01]  /*0990*/  LDCU.64 UR8, c[0x0][0x398] ;  /* 0x00007300ff0877ac */ /* 0x000e220008000a00 */
[----:B------:R-:W-:Y:S02]  /*09a0*/  IADD3 R4, P4, PT, R2, R5, RZ ;  /* 0x0000000502047210 */ /* 0x000fe40007f9e0ff */
[----:B------:R-:W-:Y:S01]  /*09b0*/  ISETP.GE.OR P3, PT, R23, UR5, P3 ;  /* 0x0000000517007c0c */ /* 0x000fe20009f66670 */
[----:B------:R-:W3:Y:S04]  /*09c0*/  @!P0 LDC.64 R14, c[0x0][0x390] ;  /* 0x0000e400ff0e8b82 */ /* 0x000ee80000000a00 */
[----:B-1----:R-:W-:-:S04]  /*09d0*/  @!P2 IMAD.WIDE R18, R9, 0x4, R18 ;  /* 0x000000040912a825 */ /* 0x002fc800078e0212 */
[----:B------:R-:W1:Y:S01]  /*09e0*/  @!P1 LDC.64 R12, c[0x0][0x390] ;  /* 0x0000e400ff0c9b82 */ /* 0x000e620000000a00 */
[----:B--2---:R-:W-:Y:S01]  /*09f0*/  @!P2 IMAD.WIDE R16, R25, 0x4, R16 ;  /* 0x000000041910a825 */ /* 0x004fe200078e0210 */
[----:B------:R-:W-:Y:S01]  /*0a00*/  LEA.HI.X.SX32 R25, R2, RZ, 0x1, P4 ;  /* 0x000000ff02197211 */ /* 0x000fe200020f0eff */
[----:B------:R-:W2:Y:S01]  /*0a10*/  @!P2 LDG.E R18, desc[UR10][R18.64] ;  /* 0x0000000a1212a981 */ /* 0x000ea2000c1e1900 */
[----:B0-----:R-:W-:-:S03]  /*0a20*/  LEA R6, P4, R4, UR8, 0x2 ;  /* 0x0000000804067c11 */ /* 0x001fc6000f8810ff */
[----:B------:R-:W2:Y:S01]  /*0a30*/  @!P2 LDG.E R17, desc[UR10][R16.64] ;  /* 0x0000000a1011a981 */ /* 0x000ea2000c1e1900 */
[----:B------:R-:W0:Y:S01]  /*0a40*/  @!P3 LDC.64 R8, c[0x0][0x390] ;  /* 0x0000e400ff08bb82 */ /* 0x000e220000000a00 */
[----:B---3--:R-:W-:Y:S01]  /*0a50*/  @!P0 IMAD.WIDE R14, R7, 0x4, R14 ;  /* 0x00000004070e8825 */ /* 0x008fe200078e020e */
[----:B------:R-:W-:-:S05]  /*0a60*/  LEA.HI.X R7, R4, UR9, R25, 0x2, P4 ;  /* 0x0000000904077c11 */ /* 0x000fca000a0f1419 */
[----:B------:R-:W3:Y:S04]  /*0a70*/  @!P0 LDG.E R14, desc[UR10][R14.64] ;  /* 0x0000000a0e0e8981 */ /* 0x000ee8000c1e1900 */
[----:B------:R-:W3:Y:S01]  /*0a80*/  @!P0 LDG.E R25, desc[UR10][R6.64+0x4] ;  /* 0x0000040a06198981 */ /* 0x000ee2000c1e1900 */
[----:B-1----:R-:W-:-:S03]  /*0a90*/  @!P1 IMAD.WIDE R20, R21, 0x4, R12 ;  /* 0x0000000415149825 */ /* 0x002fc600078e020c */
[----:B------:R-:W4:Y:S01]  /*0aa0*/  @!P1 LDG.E R27, desc[UR10][R6.64+0x8] ;  /* 0x0000080a061b9981 */ /* 0x000f22000c1e1900 */
[----:B0-----:R-:W-:-:S03]  /*0ab0*/  @!P3 IMAD.WIDE R22, R23, 0x4, R8 ;  /* 0x000000041716b825 */ /* 0x001fc600078e0208 */
[----:B------:R-:W4:Y:S04]  /*0ac0*/  @!P1 LDG.E R20, desc[UR10][R20.64] ;  /* 0x0000000a14149981 */ /* 0x000f28000c1e1900 */
[----:B------:R-:W5:Y:S04]  /*0ad0*/  @!P3 LDG.E R29, desc[UR10][R6.64+0xc] ;  /* 0x00000c0a061db981 */ /* 0x000f68000c1e1900 */
[----:B------:R-:W5:Y:S01]  /*0ae0*/  @!P3 LDG.E R22, desc[UR10][R22.64] ;  /* 0x0000000a1616b981 */ /* 0x000f62000c1e1900 */
[----:B------:R-:W-:Y:S02]  /*0af0*/  VIADD R5, R5, 0x4 ;  /* 0x0000000405057836 */ /* 0x000fe40000000000 */
[----:B--2---:R-:W-:-:S04]  /*0b00*/  @!P2 FMUL R17, R18, R17 ;  /* 0x000000111211a220 */ /* 0x004fc80000400000 */
[----:B------:R-:W0:Y:S01]  /*0b10*/  @!P2 F2F.F64.F32 R8, R17 ;  /* 0x000000110008a310 */ /* 0x000e220000201800 */
[----:B---3--:R-:W-:-:S07]  /*0b20*/  @!P0 FMUL R12, R14, R25 ;  /* 0x000000190e0c8220 */ /* 0x008fce0000400000 */
[----:B------:R-:W1:Y:S01]  /*0b30*/  @!P0 F2F.F64.F32 R12, R12 ;  /* 0x0000000c000c8310 */ /* 0x000e620000201800 */
[----:B----4-:R-:W-:Y:S01]  /*0b40*/  @!P1 FMUL R27, R20, R27 ;  /* 0x0000001b141b9220 */ /* 0x010fe20000400000 */
[----:B0-----:R-:W-:-:S06]  /*0b50*/  @!P2 DADD R10, R10, R8 ;  /* 0x000000000a0aa229 */ /* 0x001fcc0000000008 */
[----:B------:R-:W0:Y:S01]  /*0b60*/  @!P1 F2F.F64.F32 R8, R27 ;  /* 0x0000001b00089310 */ /* 0x000e220000201800 */
[----:B-----5:R-:W-:Y:S01]  /*0b70*/  @!P3 FMUL R29, R22, R29 ;  /* 0x0000001d161db220 */ /* 0x020fe20000400000 */
[----:B-1----:R-:W-:-:S06]  /*0b80*/  @!P0 DADD R10, R10, R12 ;  /* 0x000000000a0a8229 */ /* 0x002fcc000000000c */
[----:B------:R-:W1:Y:S02]  /*0b90*/  @!P3 F2F.F64.F32 R6, R29 ;  /* 0x0000001d0006b310 */ /* 0x000e640000201800 */
[----:B0-----:R-:W-:-:S08]  /*0ba0*/  @!P1 DADD R10, R10, R8 ;  /* 0x000000000a0a9229 */ /* 0x001fd00000000008 */
[----:B-1----:R-:W-:-:S11]  /*0bb0*/  @!P3 DADD R10, R10, R6 ;  /* 0x000000000a0ab229 */ /* 0x002fd60000000006 */
.L_x_3:
[----:B------:R-:W-:Y:S05]  /*0bc0*/  BRA.U !UP1, `(.L_x_0) ;  /* 0x0000000109d87547 */ /* 0x000fea000b800000 */
[----:B------:R-:W-:Y:S02]  /*0bd0*/  UISETP.NE.AND UP0, UPT, UR7, 0x1, UPT ;  /* 0x000000010700788c */ /* 0x000fe4000bf05270 */
[----:B------:R-:W-:-:S04]  /*0be0*/  ULOP3.LUT UR4, UR4, 0x1, URZ, 0xc0, !UPT ;  /* 0x0000000104047892 */ /* 0x000fc8000f8ec0ff */
[----:B------:R-:W-:-:S03]  /*0bf0*/  UISETP.NE.U32.AND UP1, UPT, UR4, 0x1, UPT ;  /* 0x000000010400788c */ /* 0x000fc6000bf25070 */
[----:B------:R-:W-:Y:S08]  /*0c00*/  BRA.U !UP0, `(.L_x_4) ;  /* 0x0000000108807547 */ /* 0x000ff0000b800000 */
[----:B------:R-:W0:Y:S01]  /*0c10*/  LDCU UR4, c[0x0][0x3a8] ;  /* 0x00007500ff0477ac */ /* 0x000e220008000800 */
[----:B------:R-:W-:Y:S01]  /*0c20*/  IADD3 R23, PT, PT, R2, R5, RZ ;  /* 0x0000000502177210 */ /* 0x000fe20007ffe0ff */
[----:B------:R-:W1:Y:S04]  /*0c30*/  LDC.64 R12, c[0x0][0x398] ;  /* 0x0000e600ff0c7b82 */ /* 0x000e680000000a00 */
[----:B------:R-:W-:-:S04]  /*0c40*/  VIADD R4, R23, 0x1 ;  /* 0x0000000117047836 */ /* 0x000fc80000000000 */
[----:B------:R-:W2:Y:S01]  /*0c50*/  LDC.64 R14, c[0x0][0x390] ;  /* 0x0000e400ff0e7b82 */ /* 0x000ea20000000a00 */
[----:B------:R-:W-:Y:S01]  /*0c60*/  ISETP.GE.AND P0, PT, R4, UR6, PT ;  /* 0x0000000604007c0c */ /* 0x000fe2000bf06270 */
[----:B0-----:R-:W-:-:S05]  /*0c70*/  IMAD R21, R5, UR4, R0 ;  /* 0x0000000405157c24 */ /* 0x001fca000f8e0200 */
[----:B------:R-:W-:-:S04]  /*0c80*/  IADD3 R19, PT, PT, R21, UR4, RZ ;  /* 0x0000000415137c10 */ /* 0x000fc8000fffe0ff */
[----:B------:R-:W-:Y:S02]  /*0c90*/  ISETP.GE.OR P1, PT, R19, UR5, P0 ;  /* 0x0000000513007c0c */ /* 0x000fe40008726670 */
[----:B------:R-:W-:-:S04]  /*0ca0*/  ISETP.GE.AND P0, PT, R23, UR6, PT ;  /* 0x0000000617007c0c */ /* 0x000fc8000bf06270 */
[----:B------:R-:W-:-:S07]  /*0cb0*/  ISETP.GE.OR P0, PT, R21, UR5, P0 ;  /* 0x0000000515007c0c */ /* 0x000fce0008706670 */
[----:B------:R-:W0:Y:S01]  /*0cc0*/  @!P1 LDC.64 R8, c[0x0][0x398] ;  /* 0x0000e600ff089b82 */ /* 0x000e220000000a00 */
[----:B------:R-:W-:Y:S02]  /*0cd0*/  @!P1 SHF.R.S32.HI R17, RZ, 0x1f, R5 ;  /* 0x0000001fff119819 */ /* 0x000fe40000011405 */
[----:B------:R-:W-:-:S03]  /*0ce0*/  @!P1 IADD3 R25, P2, PT, R2, R5, RZ ;  /* 0x0000000502199210 */ /* 0x000fc60007f5e0ff */
[----:B-1----:R-:W-:Y:S01]  /*0cf0*/  @!P0 IMAD.WIDE R12, R23, 0x4, R12 ;  /* 0x00000004170c8825 */ /* 0x002fe200078e020c */
[----:B------:R-:W-:Y:S01]  /*0d00*/  @!P1 LEA.HI.X.SX32 R4, R2, R17, 0x1, P2 ;  /* 0x0000001102049211 */ /* 0x000fe200010f0eff */
[----:B------:R-:W1:Y:S02]  /*0d10*/  @!P1 LDC.64 R6, c[0x0][0x390] ;  /* 0x0000e400ff069b82 */ /* 0x000e640000000a00 */
[----:B--2---:R-:W-:Y:S02]  /*0d20*/  @!P0 IMAD.WIDE R14, R21, 0x4, R14 ;  /* 0x00000004150e8825 */ /* 0x004fe400078e020e */
[----:B------:R-:W2:Y:S04]  /*0d30*/  @!P0 LDG.E R13, desc[UR10][R12.64] ;  /* 0x0000000a0c0d8981 */ /* 0x000ea8000c1e1900 */
[----:B------:R-:W2:Y:S01]  /*0d40*/  @!P0 LDG.E R14, desc[UR10][R14.64] ;  /* 0x0000000a0e0e8981 */ /* 0x000ea2000c1e1900 */
[----:B0-----:R-:W-:-:S04]  /*0d50*/  @!P1 LEA R8, P2, R25, R8, 0x2 ;  /* 0x0000000819089211 */ /* 0x001fc800078410ff */
[----:B------:R-:W-:Y:S01]  /*0d60*/  @!P1 LEA.HI.X R9, R25, R9, R4, 0x2, P2 ;  /* 0x0000000919099211 */ /* 0x000fe200010f1404 */
[----:B-1----:R-:W-:-:S05]  /*0d70*/  @!P1 IMAD.WIDE R16, R19, 0x4, R6 ;  /* 0x0000000413109825 */ /* 0x002fca00078e0206 */
[----:B------:R-:W3:Y:S04]  /*0d80*/  @!P1 LDG.E R9, desc[UR10][R8.64+0x4] ;  /* 0x0000040a08099981 */ /* 0x000ee8000c1e1900 */
[----:B------:R-:W3:Y:S01]  /*0d90*/  @!P1 LDG.E R16, desc[UR10][R16.64] ;  /* 0x0000000a10109981 */ /* 0x000ee2000c1e1900 */
[----:B------:R-:W-:Y:S02]  /*0da0*/  VIADD R5, R5, 0x2 ;  /* 0x0000000205057836 */ /* 0x000fe40000000000 */
[----:B--2---:R-:W-:-:S06]  /*0db0*/  @!P0 FMUL R6, R14, R13 ;  /* 0x0000000d0e068220 */ /* 0x004fcc0000400000 */
[----:B------:R-:W0:Y:S01]  /*0dc0*/  @!P0 F2F.F64.F32 R6, R6 ;  /* 0x0000000600068310 */ /* 0x000e220000201800 */
[----:B---3--:R-:W-:-:S07]  /*0dd0*/  @!P1 FMUL R18, R16, R9 ;  /* 0x0000000910129220 */ /* 0x008fce0000400000 */
[----:B------:R-:W1:Y:S01]  /*0de0*/  @!P1 F2F.F64.F32 R18, R18 ;  /* 0x0000001200129310 */ /* 0x000e620000201800 */
[----:B0-----:R-:W-:-:S08]  /*0df0*/  @!P0 DADD R10, R10, R6 ;  /* 0x000000000a0a8229 */ /* 0x001fd00000000006 */
[----:B-1----:R-:W-:-:S11]  /*0e00*/  @!P1 DADD R10, R10, R18 ;  /* 0x000000000a0a9229 */ /* 0x002fd60000000012 */
.L_x_4:
[----:B------:R-:W-:Y:S05]  /*0e10*/  BRA.U UP1, `(.L_x_0) ;  /* 0x0000000101447547 */ /* 0x000fea000b800000 */
[----:B------:R-:W0:Y:S01]  /*0e20*/  LDCU UR4, c[0x0][0x3a8] ;  /* 0x00007500ff0477ac */ /* 0x000e220008000800 */
[----:B------:R-:W-:Y:S01]  /*0e30*/  IADD3 R13, PT, PT, R2, R5, RZ ;  /* 0x00000005020d7210 */ /* 0x000fe20007ffe0ff */
[----:B------:R-:W-:Y:S03]  /*0e40*/  BSSY.RECONVERGENT B0, `(.L_x_0) ;  /* 0x000000e000007945 */ /* 0x000fe60003800200 */
[----:B------:R-:W-:Y:S01]  /*0e50*/  ISETP.GE.AND P0, PT, R13, UR6, PT ;  /* 0x000000060d007c0c */ /* 0x000fe2000bf06270 */
[----:B0-----:R-:W-:-:S05]  /*0e60*/  IMAD R9, R5, UR4, R0 ;  /* 0x0000000405097c24 */ /* 0x001fca000f8e0200 */
[----:B------:R-:W-:-:S13]  /*0e70*/  ISETP.GE.OR P0, PT, R9, UR5, P0 ;  /* 0x0000000509007c0c */ /* 0x000fda0008706670 */
[----:B------:R-:W-:Y:S05]  /*0e80*/  @P0 BRA `(.L_x_5) ;  /* 0x0000000000240947 */ /* 0x000fea0003800000 */
[----:B------:R-:W0:Y:S08]  /*0e90*/  LDC.64 R4, c[0x0][0x390] ;  /* 0x0000e400ff047b82 */ /* 0x000e300000000a00 */
[----:B------:R-:W1:Y:S01]  /*0ea0*/  LDC.64 R6, c[0x0][0x398] ;  /* 0x0000e600ff067b82 */ /* 0x000e620000000a00 */
[----:B0-----:R-:W-:-:S06]  /*0eb0*/  IMAD.WIDE R4, R9, 0x4, R4 ;  /* 0x0000000409047825 */ /* 0x001fcc00078e0204 */
[----:B------:R-:W2:Y:S01]  /*0ec0*/  LDG.E R4, desc[UR10][R4.64] ;  /* 0x0000000a04047981 */ /* 0x000ea2000c1e1900 */
[----:B-1----:R-:W-:-:S06]  /*0ed0*/  IMAD.WIDE R6, R13, 0x4, R6 ;  /* 0x000000040d067825 */ /* 0x002fcc00078e0206 */
[----:B------:R-:W2:Y:S02]  /*0ee0*/  LDG.E R7, desc[UR10][R6.64] ;  /* 0x0000000a06077981 */ /* 0x000ea4000c1e1900 */
[----:B--2---:R-:W-:-:S06]  /*0ef0*/  FMUL R8, R4, R7 ;  /* 0x0000000704087220 */ /* 0x004fcc0000400000 */
[----:B------:R-:W0:Y:S02]  /*0f00*/  F2F.F64.F32 R8, R8 ;  /* 0x0000000800087310 */ /* 0x000e240000201800 */
[----:B0-----:R-:W-:-:S11]  /*0f10*/  DADD R10, R10, R8 ;  /* 0x000000000a0a7229 */ /* 0x001fd60000000008 */
.L_x_5:
[----:B------:R-:W-:Y:S05]  /*0f20*/  BSYNC.RECONVERGENT B0 ;  /* 0x0000000000007941 */ /* 0x000fea0003800200 */
.L_x_0:
[----:B------:R-:W0:Y:S01]  /*0f30*/  LDCU.64 UR6, c[0x0][0x380] ;  /* 0x00007000ff0677ac */ /* 0x000e220008000a00 */
[----:B------:R-:W-:Y:S01]  /*0f40*/  BSSY.RECONVERGENT B0, `(.L_x_6) ;  /* 0x000000c000007945 */ /* 0x000fe20003800200 */
[----:B0-----:R-:W-:Y:S02]  /*0f50*/  UIMAD UR4, UR6, UR7, URZ ;  /* 0x00000007060472a4 */ /* 0x001fe4000f8e02ff */
[----:B------:R-:W-:-:S05]  /*0f60*/  IMAD R5, R3, UR6, R0 ;  /* 0x0000000603057c24 */ /* 0x000fca000f8e0200 */
[----:B------:R-:W-:-:S13]  /*0f70*/  ISETP.GE.AND P0, PT, R5, UR4, PT ;  /* 0x0000000405007c0c */ /* 0x000fda000bf06270 */
[----:B------:R-:W-:Y:S05]  /*0f80*/  @P0 BRA `(.L_x_7) ;  /* 0x00000000001c0947 */ /* 0x000fea0003800000 */
[----:B------:R-:W0:Y:S02]  /*0f90*/  LDC.64 R2, c[0x0][0x3a0] ;  /* 0x0000e800ff027b82 */ /* 0x000e240000000a00 */
[----:B0-----:R-:W-:-:S05]  /*0fa0*/  IMAD.WIDE R2, R5, 0x4, R2 ;  /* 0x0000000405027825 */ /* 0x001fca00078e0202 */
[----:B------:R-:W2:Y:S02]  /*0fb0*/  LDG.E R0, desc[UR10][R2.64] ;  /* 0x0000000a02007981 */ /* 0x000ea4000c1e1900 */
[----:B--2---:R-:W0:Y:S02]  /*0fc0*/  F2F.F64.F32 R4, R0 ;  /* 0x0000000000047310 */ /* 0x004e240000201800 */
[----:B0-----:R-:W-:-:S10]  /*0fd0*/  DADD R4, R4, R10 ;  /* 0x0000000004047229 */ /* 0x001fd4000000000a */
[----:B------:R-:W0:Y:S02]  /*0fe0*/  F2F.F32.F64 R5, R4 ;  /* 0x0000000400057310 */ /* 0x000e240000301000 */
[----:B0-----:R0:W-:Y:S02]  /*0ff0*/  STG.E desc[UR10][R2.64], R5 ;  /* 0x0000000502007986 */ /* 0x0011e4000c10190a */
.L_x_7:
[----:B------:R-:W-:Y:S05]  /*1000*/  BSYNC.RECONVERGENT B0 ;  /* 0x0000000000007941 */ /* 0x000fea0003800200 */
.L_x_6:
[----:B------:R-:W-:Y:S06]  /*1010*/  BAR.SYNC.DEFER_BLOCKING 0x0 ;  /* 0x0000000000007b1d */ /* 0x000fec0000010000 */
[----:B------:R-:W-:Y:S05]  /*1020*/  EXIT ;  /* 0x000000000000794d */ /* 0x000fea0003800000 */
.L_x_8:
[----:B------:R-:W-:-:S00]  /*1030*/  BRA `(.L_x_8) ;  /* 0xfffffffc00fc7947 */ /* 0x000fc0000383ffff */
[----:B------:R-:W-:-:S00]  /*1040*/  NOP ;  /* 0x0000000000007918 */ /* 0x000fc00000000000 */
        /* <DEDUP_REMOVED lines=11> */
.L_x_9:


//--------------------- .nv.shared.reserved.0     --------------------------
	.section	.nv.shared.reserved.0,"aw",@nobits
	.weak		__nv_reservedSMEM_offset_0_alias
	.size		__nv_reservedSMEM_offset_0_alias, 0, 64
	.other		__nv_reservedSMEM_offset_0_alias,@"STO_CUDA_RESERVED_SHARED STV_DEFAULT"
__nv_reservedSMEM_offset_0_alias:
	.zero		0
	.zero		64


//--------------------- .nv.constant0._Z10kernelFunciiiPfS_S_iii --------------------------
	.section	.nv.constant0._Z10kernelFunciiiPfS_S_iii,"a",@progbits
	.sectionflags	@""
	.align	4
.nv.constant0._Z10kernelFunciiiPfS_S_iii:
	.zero		948


//--------------------- SYMBOLS --------------------------

	.type		.nv.reservedSmem.offset0,@object
	.size		.nv.reservedSmem.offset0,0x4
